//
// Generated by NVIDIA NVVM Compiler
//
// Compiler Build ID: CL-36424714
// Cuda compilation tools, release 13.0, V13.0.88
// Based on NVVM 20.0.0
//

.version 9.0
.target sm_100
.address_size 64

	// .globl	_Z12naive_kernelPfS_S_iii

.visible .entry _Z12naive_kernelPfS_S_iii(
	.param .u64 .ptr .align 1 _Z12naive_kernelPfS_S_iii_param_0,
	.param .u64 .ptr .align 1 _Z12naive_kernelPfS_S_iii_param_1,
	.param .u64 .ptr .align 1 _Z12naive_kernelPfS_S_iii_param_2,
	.param .u32 _Z12naive_kernelPfS_S_iii_param_3,
	.param .u32 _Z12naive_kernelPfS_S_iii_param_4,
	.param .u32 _Z12naive_kernelPfS_S_iii_param_5
)
{
	.reg .pred 	%p<13>;
	.reg .b32 	%r<46>;
	.reg .b32 	%f<68>;
	.reg .b64 	%rd<40>;

	ld.param.u64 	%rd5, [_Z12naive_kernelPfS_S_iii_param_0];
	ld.param.u64 	%rd6, [_Z12naive_kernelPfS_S_iii_param_1];
	ld.param.u64 	%rd4, [_Z12naive_kernelPfS_S_iii_param_2];
	ld.param.u32 	%r22, [_Z12naive_kernelPfS_S_iii_param_3];
	ld.param.u32 	%r20, [_Z12naive_kernelPfS_S_iii_param_4];
	ld.param.u32 	%r23, [_Z12naive_kernelPfS_S_iii_param_5];
	cvta.to.global.u64 	%rd1, %rd6;
	cvta.to.global.u64 	%rd2, %rd5;
	mov.u32 	%r24, %ctaid.x;
	mov.u32 	%r25, %ntid.x;
	mov.u32 	%r26, %tid.x;
	mad.lo.s32 	%r1, %r24, %r25, %r26;
	mov.u32 	%r27, %ctaid.y;
	mov.u32 	%r28, %ntid.y;
	mov.u32 	%r29, %tid.y;
	mad.lo.s32 	%r30, %r27, %r28, %r29;
	setp.ge.s32 	%p1, %r1, %r22;
	setp.ge.s32 	%p2, %r30, %r23;
	or.pred  	%p3, %p1, %p2;
	@%p3 bra 	$L__BB0_14;
	setp.lt.s32 	%p4, %r20, 1;
	mov.f32 	%f67, 0f00000000;
	@%p4 bra 	$L__BB0_13;
	mul.lo.s32 	%r3, %r20, %r1;
	and.b32  	%r4, %r20, 7;
	setp.lt.u32 	%p5, %r20, 8;
	mov.f32 	%f67, 0f00000000;
	mov.b32 	%r44, 0;
	@%p5 bra 	$L__BB0_5;
	and.b32  	%r44, %r20, 2147483640;
	neg.s32 	%r42, %r44;
	shl.b32 	%r7, %r23, 3;
	add.s64 	%rd3, %rd2, 16;
	mov.f32 	%f67, 0f00000000;
	mul.wide.s32 	%rd11, %r23, 4;
	mov.u32 	%r40, %r3;
	mov.u32 	%r41, %r30;
$L__BB0_4:
	.pragma "nounroll";
	mul.wide.s32 	%rd7, %r40, 4;
	add.s64 	%rd8, %rd3, %rd7;
	ld.global.f32 	%f17, [%rd8+-16];
	mul.wide.s32 	%rd9, %r41, 4;
	add.s64 	%rd10, %rd1, %rd9;
	ld.global.f32 	%f18, [%rd10];
	fma.rn.f32 	%f19, %f17, %f18, %f67;
	ld.global.f32 	%f20, [%rd8+-12];
	add.s64 	%rd12, %rd10, %rd11;
	ld.global.f32 	%f21, [%rd12];
	fma.rn.f32 	%f22, %f20, %f21, %f19;
	ld.global.f32 	%f23, [%rd8+-8];
	add.s64 	%rd13, %rd12, %rd11;
	ld.global.f32 	%f24, [%rd13];
	fma.rn.f32 	%f25, %f23, %f24, %f22;
	ld.global.f32 	%f26, [%rd8+-4];
	add.s64 	%rd14, %rd13, %rd11;
	ld.global.f32 	%f27, [%rd14];
	fma.rn.f32 	%f28, %f26, %f27, %f25;
	ld.global.f32 	%f29, [%rd8];
	add.s64 	%rd15, %rd14, %rd11;
	ld.global.f32 	%f30, [%rd15];
	fma.rn.f32 	%f31, %f29, %f30, %f28;
	ld.global.f32 	%f32, [%rd8+4];
	add.s64 	%rd16, %rd15, %rd11;
	ld.global.f32 	%f33, [%rd16];
	fma.rn.f32 	%f34, %f32, %f33, %f31;
	ld.global.f32 	%f35, [%rd8+8];
	add.s64 	%rd17, %rd16, %rd11;
	ld.global.f32 	%f36, [%rd17];
	fma.rn.f32 	%f37, %f35, %f36, %f34;
	ld.global.f32 	%f38, [%rd8+12];
	add.s64 	%rd18, %rd17, %rd11;
	ld.global.f32 	%f39, [%rd18];
	fma.rn.f32 	%f67, %f38, %f39, %f37;
	add.s32 	%r42, %r42, 8;
	add.s32 	%r41, %r41, %r7;
	add.s32 	%r40, %r40, 8;
	setp.ne.s32 	%p6, %r42, 0;
	@%p6 bra 	$L__BB0_4;
$L__BB0_5:
	setp.eq.s32 	%p7, %r4, 0;
	@%p7 bra 	$L__BB0_13;
	and.b32  	%r15, %r20, 3;
	setp.lt.u32 	%p8, %r4, 4;
	@%p8 bra 	$L__BB0_8;
	add.s32 	%r32, %r44, %r3;
	mul.wide.s32 	%rd19, %r32, 4;
	add.s64 	%rd20, %rd2, %rd19;
	ld.global.f32 	%f41, [%rd20];
	mad.lo.s32 	%r33, %r44, %r23, %r30;
	mul.wide.s32 	%rd21, %r33, 4;
	add.s64 	%rd22, %rd1, %rd21;
	ld.global.f32 	%f42, [%rd22];
	fma.rn.f32 	%f43, %f41, %f42, %f67;
	ld.global.f32 	%f44, [%rd20+4];
	mul.wide.s32 	%rd23, %r23, 4;
	add.s64 	%rd24, %rd22, %rd23;
	ld.global.f32 	%f45, [%rd24];
	fma.rn.f32 	%f46, %f44, %f45, %f43;
	ld.global.f32 	%f47, [%rd20+8];
	add.s64 	%rd25, %rd24, %rd23;
	ld.global.f32 	%f48, [%rd25];
	fma.rn.f32 	%f49, %f47, %f48, %f46;
	ld.global.f32 	%f50, [%rd20+12];
	add.s64 	%rd26, %rd25, %rd23;
	ld.global.f32 	%f51, [%rd26];
	fma.rn.f32 	%f67, %f50, %f51, %f49;
	add.s32 	%r44, %r44, 4;
$L__BB0_8:
	setp.eq.s32 	%p9, %r15, 0;
	@%p9 bra 	$L__BB0_13;
	setp.eq.s32 	%p10, %r15, 1;
	@%p10 bra 	$L__BB0_11;
	add.s32 	%r34, %r44, %r3;
	mul.wide.s32 	%rd27, %r34, 4;
	add.s64 	%rd28, %rd2, %rd27;
	ld.global.f32 	%f53, [%rd28];
	mad.lo.s32 	%r35, %r44, %r23, %r30;
	mul.wide.s32 	%rd29, %r35, 4;
	add.s64 	%rd30, %rd1, %rd29;
	ld.global.f32 	%f54, [%rd30];
	fma.rn.f32 	%f55, %f53, %f54, %f67;
	ld.global.f32 	%f56, [%rd28+4];
	mul.wide.s32 	%rd31, %r23, 4;
	add.s64 	%rd32, %rd30, %rd31;
	ld.global.f32 	%f57, [%rd32];
	fma.rn.f32 	%f67, %f56, %f57, %f55;
	add.s32 	%r44, %r44, 2;
$L__BB0_11:
	and.b32  	%r36, %r20, 1;
	setp.eq.b32 	%p11, %r36, 1;
	not.pred 	%p12, %p11;
	@%p12 bra 	$L__BB0_13;
	add.s32 	%r37, %r44, %r3;
	mul.wide.s32 	%rd33, %r37, 4;
	add.s64 	%rd34, %rd2, %rd33;
	ld.global.f32 	%f58, [%rd34];
	mad.lo.s32 	%r38, %r44, %r23, %r30;
	mul.wide.s32 	%rd35, %r38, 4;
	add.s64 	%rd36, %rd1, %rd35;
	ld.global.f32 	%f59, [%rd36];
	fma.rn.f32 	%f67, %f58, %f59, %f67;
$L__BB0_13:
	mad.lo.s32 	%r39, %r23, %r1, %r30;
	cvta.to.global.u64 	%rd37, %rd4;
	mul.wide.s32 	%rd38, %r39, 4;
	add.s64 	%rd39, %rd37, %rd38;
	st.global.f32 	[%rd39], %f67;
$L__BB0_14:
	ret;

}


// ===== COMPILED SASS (sm_100) =====

	.target	sm_100

	.elftype	@"ET_EXEC"


//--------------------- .note.nv.tkinfo           --------------------------
	.section	.note.nv.tkinfo,"",@"SHT_NOTE"
	.sectionflags	@"SHF_NOTE_NV_TKINFO"
	.tkinfo
        /*0018*/ 	.word	0x00000002
        /*0030*/ 	.string	""
        /*0030*/ 	.string	"ptxas"
        /*0030*/ 	.string	"Cuda compilation tools, release 13.0, V13.0.88"
        /*0030*/ 	.string	"Build cuda_13.0.r13.0/compiler.36424714_0"
        /*0030*/ 	.string	"-arch sm_100 -m 64 "



//--------------------- .note.nv.cuinfo           --------------------------
	.section	.note.nv.cuinfo,"",@"SHT_NOTE"
	.sectionflags	@"SHF_NOTE_NV_CUINFO"
        /*0018*/ 	.short	0x0002
        /*001a*/ 	.short	0x0064
        /*001c*/ 	.short	0x0082
	.zero		2


//--------------------- .nv.info                  --------------------------
	.section	.nv.info,"",@"SHT_CUDA_INFO"
	.align	4


	//----- nvinfo : EIATTR_REGCOUNT
	.align		4
        /*0000*/ 	.byte	0x04, 0x2f
        /*0002*/ 	.short	(.L_1 - .L_0)
	.align		4
.L_0:
        /*0004*/ 	.word	index@(_Z12naive_kernelPfS_S_iii)
        /*0008*/ 	.word	0x00000020


	//----- nvinfo : EIATTR_FRAME_SIZE
	.align		4
.L_1:
        /*000c*/ 	.byte	0x04, 0x11
        /*000e*/ 	.short	(.L_3 - .L_2)
	.align		4
.L_2:
        /*0010*/ 	.word	index@(_Z12naive_kernelPfS_S_iii)
        /*0014*/ 	.word	0x00000000


	//----- nvinfo : EIATTR_MIN_STACK_SIZE
	.align		4
.L_3:
        /*0018*/ 	.byte	0x04, 0x12
        /*001a*/ 	.short	(.L_5 - .L_4)
	.align		4
.L_4:
        /*001c*/ 	.word	index@(_Z12naive_kernelPfS_S_iii)
        /*0020*/ 	.word	0x00000000
.L_5:


//--------------------- .nv.compat                --------------------------
	.section	.nv.compat,"",@"SHT_CUDA_COMPAT_INFO"
	.align	4
        /*0000*/ 	.byte	0x02, 0x09, 0x00, 0x00, 0x02, 0x02, 0x01, 0x00, 0x02, 0x05, 0x05, 0x00, 0x03, 0x07, 0x01, 0x01
        /*0010*/ 	.byte	0x02, 0x03, 0x00, 0x00, 0x02, 0x06, 0x01, 0x00, 0x04, 0x0b, 0x08, 0x00, 0x09, 0x00, 0x00, 0x00
        /*0020*/ 	.byte	0x00, 0x00, 0x00, 0x00


//--------------------- .nv.info._Z12naive_kernelPfS_S_iii --------------------------
	.section	.nv.info._Z12naive_kernelPfS_S_iii,"",@"SHT_CUDA_INFO"
	.sectionflags	@""
	.align	4


	//----- nvinfo : EIATTR_CUDA_API_VERSION
	.align		4
        /*0000*/ 	.byte	0x04, 0x37
        /*0002*/ 	.short	(.L_7 - .L_6)
.L_6:
        /*0004*/ 	.word	0x00000082


	//----- nvinfo : EIATTR_KPARAM_INFO
	.align		4
.L_7:
        /*0008*/ 	.byte	0x04, 0x17
        /*000a*/ 	.short	(.L_9 - .L_8)
.L_8:
        /*000c*/ 	.word	0x00000000
        /*0010*/ 	.short	0x0005
        /*0012*/ 	.short	0x0020
        /*0014*/ 	.byte	0x00, 0xf0, 0x11, 0x00


	//----- nvinfo : EIATTR_KPARAM_INFO
	.align		4
.L_9:
        /*0018*/ 	.byte	0x04, 0x17
        /*001a*/ 	.short	(.L_11 - .L_10)
.L_10:
        /*001c*/ 	.word	0x00000000
        /*0020*/ 	.short	0x0004
        /*0022*/ 	.short	0x001c
        /*0024*/ 	.byte	0x00, 0xf0, 0x11, 0x00


	//----- nvinfo : EIATTR_KPARAM_INFO
	.align		4
.L_11:
        /*0028*/ 	.byte	0x04, 0x17
        /*002a*/ 	.short	(.L_13 - .L_12)
.L_12:
        /*002c*/ 	.word	0x00000000
        /*0030*/ 	.short	0x0003
        /*0032*/ 	.short	0x0018
        /*0034*/ 	.byte	0x00, 0xf0, 0x11, 0x00


	//----- nvinfo : EIATTR_KPARAM_INFO
	.align		4
.L_13:
        /*0038*/ 	.byte	0x04, 0x17
        /*003a*/ 	.short	(.L_15 - .L_14)
.L_14:
        /*003c*/ 	.word	0x00000000
        /*0040*/ 	.short	0x0002
        /*0042*/ 	.short	0x0010
        /*0044*/ 	.byte	0x00, 0xf5, 0x21, 0x00


	//----- nvinfo : EIATTR_KPARAM_INFO
	.align		4
.L_15:
        /*0048*/ 	.byte	0x04, 0x17
        /*004a*/ 	.short	(.L_17 - .L_16)
.L_16:
        /*004c*/ 	.word	0x00000000
        /*0050*/ 	.short	0x0001
        /*0052*/ 	.short	0x0008
        /*0054*/ 	.byte	0x00, 0xf5, 0x21, 0x00


	//----- nvinfo : EIATTR_KPARAM_INFO
	.align		4
.L_17:
        /*0058*/ 	.byte	0x04, 0x17
        /*005a*/ 	.short	(.L_19 - .L_18)
.L_18:
        /*005c*/ 	.word	0x00000000
        /*0060*/ 	.short	0x0000
        /*0062*/ 	.short	0x0000
        /*0064*/ 	.byte	0x00, 0xf5, 0x21, 0x00


	//----- nvinfo : EIATTR_SPARSE_MMA_MASK
	.align		4
.L_19:
        /*0068*/ 	.byte	0x03, 0x50
        /*006a*/ 	.short	0x0000


	//----- nvinfo : EIATTR_MAXREG_COUNT
	.align		4
        /*006c*/ 	.byte	0x03, 0x1b
        /*006e*/ 	.short	0x00ff


	//----- nvinfo : EIATTR_MERCURY_ISA_VERSION
	.align		4
        /*0070*/ 	.byte	0x03, 0x5f
        /*0072*/ 	.short	0x0101


	//----- nvinfo : EIATTR_VRC_CTA_INIT_COUNT
	.align		4
        /*0074*/ 	.byte	0x02, 0x4a
	.zero		1
	.zero		1


	//----- nvinfo : EIATTR_EXIT_INSTR_OFFSETS
	.align		4
        /*0078*/ 	.byte	0x04, 0x1c
        /*007a*/ 	.short	(.L_21 - .L_20)


	//   ....[0]....
.L_20:
        /*007c*/ 	.word	0x000000d0


	//   ....[1]....
        /*0080*/ 	.word	0x00000850


	//----- nvinfo : EIATTR_CBANK_PARAM_SIZE
	.align		4
.L_21:
        /*0084*/ 	.byte	0x03, 0x19
        /*0086*/ 	.short	0x0024


	//----- nvinfo : EIATTR_PARAM_CBANK
	.align		4
        /*0088*/ 	.byte	0x04, 0x0a
        /*008a*/ 	.short	(.L_23 - .L_22)
	.align		4
.L_22:
        /*008c*/ 	.word	index@(.nv.constant0._Z12naive_kernelPfS_S_iii)
        /*0090*/ 	.short	0x0380
        /*0092*/ 	.short	0x0024


	//----- nvinfo : EIATTR_SW_WAR
	.align		4
.L_23:
        /*0094*/ 	.byte	0x04, 0x36
        /*0096*/ 	.short	(.L_25 - .L_24)
.L_24:
        /*0098*/ 	.word	0x00000008
.L_25:


//--------------------- .nv.callgraph             --------------------------
	.section	.nv.callgraph,"",@"SHT_CUDA_CALLGRAPH"
	.align	4
	.sectionentsize	8
	.align		4
        /*0000*/ 	.word	0x00000000
	.align		4
        /*0004*/ 	.word	0xffffffff
	.align		4
        /*0008*/ 	.word	0x00000000
	.align		4
        /*000c*/ 	.word	0xfffffffe
	.align		4
        /*0010*/ 	.word	0x00000000
	.align		4
        /*0014*/ 	.word	0xfffffffd
	.align		4
        /*0018*/ 	.word	0x00000000
	.align		4
        /*001c*/ 	.word	0xfffffffc


//--------------------- .text._Z12naive_kernelPfS_S_iii --------------------------
	.section	.text._Z12naive_kernelPfS_S_iii,"ax",@progbits
	.align	128
        .global         _Z12naive_kernelPfS_S_iii
        .type           _Z12naive_kernelPfS_S_iii,@function
        .size           _Z12naive_kernelPfS_S_iii,(.L_x_5 - _Z12naive_kernelPfS_S_iii)
        .other          _Z12naive_kernelPfS_S_iii,@"STO_CUDA_ENTRY STV_DEFAULT"
_Z12naive_kernelPfS_S_iii:
.text._Z12naive_kernelPfS_S_iii:
[----:B------:R-:W-:Y:S01]  /*0000*/  LDC R1, c[0x0][0x37c] ;  /* 0x0000df00ff017b82 */ /* 0x000fe20000000800 */
[----:B------:R-:W0:Y:S07]  /*0010*/  S2R R5, SR_TID.Y ;  /* 0x0000000000057919 */ /* 0x000e2e0000002200 */
[----:B------:R-:W1:Y:S01]  /*0020*/  LDC R14, c[0x0][0x360] ;  /* 0x0000d800ff0e7b82 */ /* 0x000e620000000800 */
[----:B------:R-:W2:Y:S01]  /*0030*/  LDCU UR6, c[0x0][0x398] ;  /* 0x00007300ff0677ac */ /* 0x000ea20008000800 */
[----:B------:R-:W1:Y:S06]  /*0040*/  S2R R3, SR_TID.X ;  /* 0x0000000000037919 */ /* 0x000e6c0000002100 */
[----:B------:R-:W0:Y:S08]  /*0050*/  S2UR UR5, SR_CTAID.Y ;  /* 0x00000000000579c3 */ /* 0x000e300000002600 */
[----:B------:R-:W0:Y:S08]  /*0060*/  LDC R0, c[0x0][0x364] ;  /* 0x0000d900ff007b82 */ /* 0x000e300000000800 */
[----:B------:R-:W1:Y:S08]  /*0070*/  S2UR UR4, SR_CTAID.X ;  /* 0x00000000000479c3 */ /* 0x000e700000002500 */
[----:B------:R-:W3:Y:S01]  /*0080*/  LDC R15, c[0x0][0x3a0] ;  /* 0x0000e800ff0f7b82 */ /* 0x000ee20000000800 */
[----:B0-----:R-:W-:-:S02]  /*0090*/  IMAD R0, R0, UR5, R5 ;  /* 0x0000000500007c24 */ /* 0x001fc4000f8e0205 */
[----:B-1----:R-:W-:-:S03]  /*00a0*/  IMAD R14, R14, UR4, R3 ;  /* 0x000000040e0e7c24 */ /* 0x002fc6000f8e0203 */
[----:B---3--:R-:W-:-:S04]  /*00b0*/  ISETP.GE.AND P0, PT, R0, R15, PT ;  /* 0x0000000f0000720c */ /* 0x008fc80003f06270 */
[----:B--2---:R-:W-:-:S13]  /*00c0*/  ISETP.GE.OR P0, PT, R14, UR6, P0 ;  /* 0x000000060e007c0c */ /* 0x004fda0008706670 */
[----:B------:R-:W-:Y:S05]  /*00d0*/  @P0 EXIT ;  /* 0x000000000000094d */ /* 0x000fea0003800000 */
[----:B------:R-:W0:Y:S01]  /*00e0*/  LDC R17, c[0x0][0x39c] ;  /* 0x0000e700ff117b82 */ /* 0x000e220000000800 */
[----:B------:R-:W1:Y:S01]  /*00f0*/  LDCU.64 UR6, c[0x0][0x358] ;  /* 0x00006b00ff0677ac */ /* 0x000e620008000a00 */
[----:B------:R-:W-:Y:S01]  /*0100*/  HFMA2 R26, -RZ, RZ, 0, 0 ;  /* 0x00000000ff1a7431 */ /* 0x000fe200000001ff */
[----:B0-----:R-:W-:-:S13]  /*0110*/  ISETP.GE.AND P0, PT, R17, 0x1, PT ;  /* 0x000000011100780c */ /* 0x001fda0003f06270 */
[----:B-1----:R-:W-:Y:S05]  /*0120*/  @!P0 BRA `(.L_x_0) ;  /* 0x0000000400b88947 */ /* 0x002fea0003800000 */
[C---:B------:R-:W-:Y:S01]  /*0130*/  ISETP.GE.U32.AND P1, PT, R17.reuse, 0x8, PT ;  /* 0x000000081100780c */ /* 0x040fe20003f26070 */
[----:B------:R-:W-:Y:S01]  /*0140*/  IMAD R18, R14, R17, RZ ;  /* 0x000000110e127224 */ /* 0x000fe200078e02ff */
[----:B------:R-:W-:Y:S02]  /*0150*/  LOP3.LUT R25, R17, 0x7, RZ, 0xc0, !PT ;  /* 0x0000000711197812 */ /* 0x000fe400078ec0ff */
[----:B------:R-:W-:Y:S02]  /*0160*/  MOV R26, RZ ;  /* 0x000000ff001a7202 */ /* 0x000fe40000000f00 */
[----:B------:R-:W-:Y:S02]  /*0170*/  ISETP.NE.AND P0, PT, R25, RZ, PT ;  /* 0x000000ff1900720c */ /* 0x000fe40003f05270 */
[----:B------:R-:W-:-:S05]  /*0180*/  MOV R19, RZ ;  /* 0x000000ff00137202 */ /* 0x000fca0000000f00 */
[----:B------:R-:W-:Y:S06]  /*0190*/  @!P1 BRA `(.L_x_1) ;  /* 0x0000000000c49947 */ /* 0x000fec0003800000 */
[----:B------:R-:W0:Y:S01]  /*01a0*/  LDCU.64 UR4, c[0x0][0x380] ;  /* 0x00007000ff0477ac */ /* 0x000e220008000a00 */
[----:B------:R-:W-:Y:S02]  /*01b0*/  LOP3.LUT R19, R17, 0x7ffffff8, RZ, 0xc0, !PT ;  /* 0x7ffffff811137812 */ /* 0x000fe400078ec0ff */
[----:B------:R-:W-:Y:S02]  /*01c0*/  MOV R26, RZ ;  /* 0x000000ff001a7202 */ /* 0x000fe40000000f00 */
[----:B------:R-:W-:Y:S02]  /*01d0*/  MOV R16, R18 ;  /* 0x0000001200107202 */ /* 0x000fe40000000f00 */
[----:B------:R-:W-:Y:S02]  /*01e0*/  MOV R22, R0 ;  /* 0x0000000000167202 */ /* 0x000fe40000000f00 */
[----:B------:R-:W-:Y:S01]  /*01f0*/  IADD3 R20, PT, PT, -R19, RZ, RZ ;  /* 0x000000ff13147210 */ /* 0x000fe20007ffe1ff */
[----:B0-----:R-:W-:-:S04]  /*0200*/  UIADD3 UR4, UP0, UPT, UR4, 0x10, URZ ;  /* 0x0000001004047890 */ /* 0x001fc8000ff1e0ff */
[----:B------:R-:W-:-:S12]  /*0210*/  UIADD3.X UR5, UPT, UPT, URZ, UR5, URZ, UP0, !UPT ;  /* 0x00000005ff057290 */ /* 0x000fd800087fe4ff */
.L_x_2:
[----:B------:R-:W0:Y:S01]  /*0220*/  LDC.64 R12, c[0x0][0x388] ;  /* 0x0000e200ff0c7b82 */ /* 0x000e220000000a00 */
[----:B------:R-:W-:Y:S02]  /*0230*/  MOV R2, UR4 ;  /* 0x0000000400027c02 */ /* 0x000fe40008000f00 */
[----:B------:R-:W-:-:S03]  /*0240*/  MOV R3, UR5 ;  /* 0x0000000500037c02 */ /* 0x000fc60008000f00 */
[----:B------:R-:W-:-:S05]  /*0250*/  IMAD.WIDE R2, R16, 0x4, R2 ;  /* 0x0000000410027825 */ /* 0x000fca00078e0202 */
[----:B------:R-:W2:Y:S04]  /*0260*/  LDG.E R21, desc[UR6][R2.64+-0x10] ;  /* 0xfffff00602157981 */ /* 0x000ea8000c1e1900 */
[----:B------:R-:W3:Y:S04]  /*0270*/  LDG.E R23, desc[UR6][R2.64+-0xc] ;  /* 0xfffff40602177981 */ /* 0x000ee8000c1e1900 */
[----:B------:R-:W4:Y:S01]  /*0280*/  LDG.E R29, desc[UR6][R2.64+-0x8] ;  /* 0xfffff806021d7981 */ /* 0x000f22000c1e1900 */
[----:B0-----:R-:W-:-:S05]  /*0290*/  IMAD.WIDE R12, R22, 0x4, R12 ;  /* 0x00000004160c7825 */ /* 0x001fca00078e020c */
[----:B------:R0:W2:Y:S01]  /*02a0*/  LDG.E R24, desc[UR6][R12.64] ;  /* 0x000000060c187981 */ /* 0x0000a2000c1e1900 */
[----:B------:R-:W-:-:S04]  /*02b0*/  IMAD.WIDE R10, R15, 0x4, R12 ;  /* 0x000000040f0a7825 */ /* 0x000fc800078e020c */
[C---:B------:R-:W-:Y:S02]  /*02c0*/  IMAD.WIDE R4, R15.reuse, 0x4, R10 ;  /* 0x000000040f047825 */ /* 0x040fe400078e020a */
[----:B------:R-:W3:Y:S02]  /*02d0*/  LDG.E R10, desc[UR6][R10.64] ;  /* 0x000000060a0a7981 */ /* 0x000ee4000c1e1900 */
[C---:B------:R-:W-:Y:S02]  /*02e0*/  IMAD.WIDE R6, R15.reuse, 0x4, R4 ;  /* 0x000000040f067825 */ /* 0x040fe400078e0204 */
[----:B------:R1:W4:Y:S02]  /*02f0*/  LDG.E R28, desc[UR6][R4.64] ;  /* 0x00000006041c7981 */ /* 0x000324000c1e1900 */
[C---:B------:R-:W-:Y:S02]  /*0300*/  IMAD.WIDE R8, R15.reuse, 0x4, R6 ;  /* 0x000000040f087825 */ /* 0x040fe400078e0206 */
[----:B------:R-:W5:Y:S02]  /*0310*/  LDG.E R6, desc[UR6][R6.64] ;  /* 0x0000000606067981 */ /* 0x000f64000c1e1900 */
[----:B0-----:R-:W-:-:S05]  /*0320*/  IMAD.WIDE R12, R15, 0x4, R8 ;  /* 0x000000040f0c7825 */ /* 0x001fca00078e0208 */
[----:B------:R-:W5:Y:S04]  /*0330*/  LDG.E R11, desc[UR6][R12.64] ;  /* 0x000000060c0b7981 */ /* 0x000f68000c1e1900 */
[----:B------:R-:W5:Y:S04]  /*0340*/  LDG.E R7, desc[UR6][R8.64] ;  /* 0x0000000608077981 */ /* 0x000f68000c1e1900 */
[----:B------:R-:W5:Y:S04]  /*0350*/  LDG.E R9, desc[UR6][R2.64+-0x4] ;  /* 0xfffffc0602097981 */ /* 0x000f68000c1e1900 */
[----:B------:R-:W5:Y:S01]  /*0360*/  LDG.E R8, desc[UR6][R2.64+0x8] ;  /* 0x0000080602087981 */ /* 0x000f62000c1e1900 */
[----:B--2---:R-:W-:Y:S01]  /*0370*/  FFMA R24, R21, R24, R26 ;  /* 0x0000001815187223 */ /* 0x004fe2000000001a */
[----:B------:R-:W-:-:S02]  /*0380*/  IMAD.WIDE R26, R15, 0x4, R12 ;  /* 0x000000040f1a7825 */ /* 0x000fc400078e020c */
[----:B------:R-:W2:Y:S04]  /*0390*/  LDG.E R21, desc[UR6][R2.64] ;  /* 0x0000000602157981 */ /* 0x000ea8000c1e1900 */
[----:B------:R-:W2:Y:S01]  /*03a0*/  LDG.E R12, desc[UR6][R2.64+0x4] ;  /* 0x00000406020c7981 */ /* 0x000ea2000c1e1900 */
[----:B-1----:R-:W-:-:S03]  /*03b0*/  IMAD.WIDE R4, R15, 0x4, R26 ;  /* 0x000000040f047825 */ /* 0x002fc600078e021a */
[----:B------:R-:W2:Y:S04]  /*03c0*/  LDG.E R13, desc[UR6][R2.64+0xc] ;  /* 0x00000c06020d7981 */ /* 0x000ea8000c1e1900 */
[----:B------:R-:W2:Y:S04]  /*03d0*/  LDG.E R4, desc[UR6][R4.64] ;  /* 0x0000000604047981 */ /* 0x000ea8000c1e1900 */
[----:B------:R-:W2:Y:S01]  /*03e0*/  LDG.E R3, desc[UR6][R26.64] ;  /* 0x000000061a037981 */ /* 0x000ea2000c1e1900 */
[----:B---3--:R-:W-:Y:S01]  /*03f0*/  FFMA R10, R23, R10, R24 ;  /* 0x0000000a170a7223 */ /* 0x008fe20000000018 */
[----:B------:R-:W-:-:S03]  /*0400*/  IADD3 R20, PT, PT, R20, 0x8, RZ ;  /* 0x0000000814147810 */ /* 0x000fc60007ffe0ff */
[----:B----4-:R-:W-:Y:S01]  /*0410*/  FFMA R10, R29, R28, R10 ;  /* 0x0000001c1d0a7223 */ /* 0x010fe2000000000a */
[----:B------:R-:W-:Y:S02]  /*0420*/  ISETP.NE.AND P1, PT, R20, RZ, PT ;  /* 0x000000ff1400720c */ /* 0x000fe40003f25270 */
[----:B------:R-:W-:Y:S01]  /*0430*/  LEA R22, R15, R22, 0x3 ;  /* 0x000000160f167211 */ /* 0x000fe200078e18ff */
[----:B-----5:R-:W-:Y:S01]  /*0440*/  FFMA R6, R9, R6, R10 ;  /* 0x0000000609067223 */ /* 0x020fe2000000000a */
[----:B------:R-:W-:-:S03]  /*0450*/  IADD3 R16, PT, PT, R16, 0x8, RZ ;  /* 0x0000000810107810 */ /* 0x000fc60007ffe0ff */
[----:B--2---:R-:W-:-:S04]  /*0460*/  FFMA R7, R21, R7, R6 ;  /* 0x0000000715077223 */ /* 0x004fc80000000006 */
[----:B------:R-:W-:-:S04]  /*0470*/  FFMA R7, R12, R11, R7 ;  /* 0x0000000b0c077223 */ /* 0x000fc80000000007 */
[----:B------:R-:W-:-:S04]  /*0480*/  FFMA R8, R8, R3, R7 ;  /* 0x0000000308087223 */ /* 0x000fc80000000007 */
[----:B------:R-:W-:Y:S01]  /*0490*/  FFMA R26, R13, R4, R8 ;  /* 0x000000040d1a7223 */ /* 0x000fe20000000008 */
[----:B------:R-:W-:Y:S06]  /*04a0*/  @P1 BRA `(.L_x_2) ;  /* 0xfffffffc005c1947 */ /* 0x000fec000383ffff */
.L_x_1:
[----:B------:R-:W-:Y:S05]  /*04b0*/  @!P0 BRA `(.L_x_0) ;  /* 0x0000000000d48947 */ /* 0x000fea0003800000 */
[----:B------:R-:W-:Y:S02]  /*04c0*/  ISETP.GE.U32.AND P0, PT, R25, 0x4, PT ;  /* 0x000000041900780c */ /* 0x000fe40003f06070 */
[----:B------:R-:W-:-:S04]  /*04d0*/  LOP3.LUT R12, R17, 0x3, RZ, 0xc0, !PT ;  /* 0x00000003110c7812 */ /* 0x000fc800078ec0ff */
[----:B------:R-:W-:-:S07]  /*04e0*/  ISETP.NE.AND P1, PT, R12, RZ, PT ;  /* 0x000000ff0c00720c */ /* 0x000fce0003f25270 */
[----:B------:R-:W-:Y:S06]  /*04f0*/  @!P0 BRA `(.L_x_3) ;  /* 0x0000000000588947 */ /* 0x000fec0003800000 */
[----:B------:R-:W0:Y:S01]  /*0500*/  LDC.64 R8, c[0x0][0x388] ;  /* 0x0000e200ff087b82 */ /* 0x000e220000000a00 */
[----:B------:R-:W-:Y:S01]  /*0510*/  IMAD R7, R19, R15, R0 ;  /* 0x0000000f13077224 */ /* 0x000fe200078e0200 */
[----:B------:R-:W-:-:S06]  /*0520*/  IADD3 R5, PT, PT, R18, R19, RZ ;  /* 0x0000001312057210 */ /* 0x000fcc0007ffe0ff */
[----:B------:R-:W1:Y:S01]  /*0530*/  LDC.64 R2, c[0x0][0x380] ;  /* 0x0000e000ff027b82 */ /* 0x000e620000000a00 */
[----:B0-----:R-:W-:-:S04]  /*0540*/  IMAD.WIDE R8, R7, 0x4, R8 ;  /* 0x0000000407087825 */ /* 0x001fc800078e0208 */
[----:B------:R-:W-:Y:S02]  /*0550*/  IMAD.WIDE R10, R15, 0x4, R8 ;  /* 0x000000040f0a7825 */ /* 0x000fe400078e0208 */
[----:B------:R-:W2:Y:S02]  /*0560*/  LDG.E R8, desc[UR6][R8.64] ;  /* 0x0000000608087981 */ /* 0x000ea4000c1e1900 */
[----:B-1----:R-:W-:-:S04]  /*0570*/  IMAD.WIDE R2, R5, 0x4, R2 ;  /* 0x0000000405027825 */ /* 0x002fc800078e0202 */
[C---:B------:R-:W-:Y:S01]  /*0580*/  IMAD.WIDE R4, R15.reuse, 0x4, R10 ;  /* 0x000000040f047825 */ /* 0x040fe200078e020a */
[----:B------:R-:W2:Y:S04]  /*0590*/  LDG.E R13, desc[UR6][R2.64] ;  /* 0x00000006020d7981 */ /* 0x000ea8000c1e1900 */
[----:B------:R-:W3:Y:S01]  /*05a0*/  LDG.E R10, desc[UR6][R10.64] ;  /* 0x000000060a0a7981 */ /* 0x000ee2000c1e1900 */
[----:B------:R-:W-:-:S03]  /*05b0*/  IMAD.WIDE R6, R15, 0x4, R4 ;  /* 0x000000040f067825 */ /* 0x000fc600078e0204 */
[----:B------:R-:W3:Y:S04]  /*05c0*/  LDG.E R16, desc[UR6][R2.64+0x4] ;  /* 0x0000040602107981 */ /* 0x000ee8000c1e1900 */
[----:B------:R-:W4:Y:S04]  /*05d0*/  LDG.E R21, desc[UR6][R4.64] ;  /* 0x0000000604157981 */ /* 0x000f28000c1e1900 */
[----:B------:R-:W4:Y:S04]  /*05e0*/  LDG.E R20, desc[UR6][R2.64+0x8] ;  /* 0x0000080602147981 */ /* 0x000f28000c1e1900 */
[----:B------:R-:W5:Y:S04]  /*05f0*/  LDG.E R22, desc[UR6][R2.64+0xc] ;  /* 0x00000c0602167981 */ /* 0x000f68000c1e1900 */
[----:B------:R-:W5:Y:S01]  /*0600*/  LDG.E R6, desc[UR6][R6.64] ;  /* 0x0000000606067981 */ /* 0x000f62000c1e1900 */
[----:B------:R-:W-:Y:S01]  /*0610*/  IADD3 R19, PT, PT, R19, 0x4, RZ ;  /* 0x0000000413137810 */ /* 0x000fe20007ffe0ff */
[----:B--2---:R-:W-:-:S04]  /*0620*/  FFMA R13, R13, R8, R26 ;  /* 0x000000080d0d7223 */ /* 0x004fc8000000001a */
[----:B---3--:R-:W-:-:S04]  /*0630*/  FFMA R13, R16, R10, R13 ;  /* 0x0000000a100d7223 */ /* 0x008fc8000000000d */
[----:B----4-:R-:W-:-:S04]  /*0640*/  FFMA R13, R20, R21, R13 ;  /* 0x00000015140d7223 */ /* 0x010fc8000000000d */
[----:B-----5:R-:W-:-:S07]  /*0650*/  FFMA R26, R22, R6, R13 ;  /* 0x00000006161a7223 */ /* 0x020fce000000000d */
.L_x_3:
[----:B------:R-:W-:Y:S05]  /*0660*/  @!P1 BRA `(.L_x_0) ;  /* 0x0000000000689947 */ /* 0x000fea0003800000 */
[----:B------:R-:W0:Y:S01]  /*0670*/  LDC.64 R8, c[0x0][0x388] ;  /* 0x0000e200ff087b82 */ /* 0x000e220000000a00 */
[----:B------:R-:W-:Y:S02]  /*0680*/  ISETP.NE.AND P0, PT, R12, 0x1, PT ;  /* 0x000000010c00780c */ /* 0x000fe40003f05270 */
[----:B------:R-:W-:-:S04]  /*0690*/  LOP3.LUT R17, R17, 0x1, RZ, 0xc0, !PT ;  /* 0x0000000111117812 */ /* 0x000fc800078ec0ff */
[----:B------:R-:W-:Y:S01]  /*06a0*/  ISETP.NE.U32.AND P1, PT, R17, 0x1, PT ;  /* 0x000000011100780c */ /* 0x000fe20003f25070 */
[----:B------:R-:W1:Y:S06]  /*06b0*/  LDC.64 R6, c[0x0][0x380] ;  /* 0x0000e000ff067b82 */ /* 0x000e6c0000000a00 */
[C---:B------:R-:W-:Y:S01]  /*06c0*/  @P0 IMAD R13, R19.reuse, R15, R0 ;  /* 0x0000000f130d0224 */ /* 0x040fe200078e0200 */
[----:B------:R-:W-:Y:S01]  /*06d0*/  @P0 IADD3 R11, PT, PT, R18, R19, RZ ;  /* 0x00000013120b0210 */ /* 0x000fe20007ffe0ff */
[----:B------:R-:W2:Y:S01]  /*06e0*/  LDC.64 R4, c[0x0][0x380] ;  /* 0x0000e000ff047b82 */ /* 0x000ea20000000a00 */
[----:B------:R-:W-:-:S07]  /*06f0*/  @P0 IADD3 R19, PT, PT, R19, 0x2, RZ ;  /* 0x0000000213130810 */ /* 0x000fce0007ffe0ff */
[----:B------:R-:W3:Y:S01]  /*0700*/  LDC.64 R2, c[0x0][0x388] ;  /* 0x0000e200ff027b82 */ /* 0x000ee20000000a00 */
[----:B0-----:R-:W-:Y:S01]  /*0710*/  @P0 IMAD.WIDE R8, R13, 0x4, R8 ;  /* 0x000000040d080825 */ /* 0x001fe200078e0208 */
[----:B------:R-:W-:-:S03]  /*0720*/  @!P1 IADD3 R13, PT, PT, R18, R19, RZ ;  /* 0x00000013120d9210 */ /* 0x000fc60007ffe0ff */
[----:B------:R-:W-:Y:S01]  /*0730*/  @!P1 IMAD R19, R19, R15, R0 ;  /* 0x0000000f13139224 */ /* 0x000fe200078e0200 */
[----:B------:R-:W4:Y:S01]  /*0740*/  @P0 LDG.E R12, desc[UR6][R8.64] ;  /* 0x00000006080c0981 */ /* 0x000f22000c1e1900 */
[----:B-1----:R-:W-:-:S04]  /*0750*/  @P0 IMAD.WIDE R6, R11, 0x4, R6 ;  /* 0x000000040b060825 */ /* 0x002fc800078e0206 */
[----:B------:R-:W-:Y:S01]  /*0760*/  @P0 IMAD.WIDE R10, R15, 0x4, R8 ;  /* 0x000000040f0a0825 */ /* 0x000fe200078e0208 */
[----:B------:R-:W4:Y:S03]  /*0770*/  @P0 LDG.E R17, desc[UR6][R6.64] ;  /* 0x0000000606110981 */ /* 0x000f26000c1e1900 */
[----:B--2---:R-:W-:Y:S01]  /*0780*/  @!P1 IMAD.WIDE R4, R13, 0x4, R4 ;  /* 0x000000040d049825 */ /* 0x004fe200078e0204 */
[----:B------:R-:W2:Y:S04]  /*0790*/  @P0 LDG.E R21, desc[UR6][R6.64+0x4] ;  /* 0x0000040606150981 */ /* 0x000ea8000c1e1900 */
[----:B------:R-:W2:Y:S01]  /*07a0*/  @P0 LDG.E R10, desc[UR6][R10.64] ;  /* 0x000000060a0a0981 */ /* 0x000ea2000c1e1900 */
[----:B---3--:R-:W-:-:S03]  /*07b0*/  @!P1 IMAD.WIDE R2, R19, 0x4, R2 ;  /* 0x0000000413029825 */ /* 0x008fc600078e0202 */
[----:B------:R-:W3:Y:S04]  /*07c0*/  @!P1 LDG.E R5, desc[UR6][R4.64] ;  /* 0x0000000604059981 */ /* 0x000ee8000c1e1900 */
[----:B------:R-:W3:Y:S01]  /*07d0*/  @!P1 LDG.E R2, desc[UR6][R2.64] ;  /* 0x0000000602029981 */ /* 0x000ee2000c1e1900 */
[----:B----4-:R-:W-:-:S04]  /*07e0*/  @P0 FFMA R12, R17, R12, R26 ;  /* 0x0000000c110c0223 */ /* 0x010fc8000000001a */
[----:B--2---:R-:W-:-:S04]  /*07f0*/  @P0 FFMA R26, R21, R10, R12 ;  /* 0x0000000a151a0223 */ /* 0x004fc8000000000c */
[----:B---3--:R-:W-:-:S07]  /*0800*/  @!P1 FFMA R26, R5, R2, R26 ;  /* 0x00000002051a9223 */ /* 0x008fce000000001a */
.L_x_0:
[----:B------:R-:W0:Y:S01]  /*0810*/  LDC.64 R2, c[0x0][0x390] ;  /* 0x0000e400ff027b82 */ /* 0x000e220000000a00 */
[----:B------:R-:W-:-:S04]  /*0820*/  IMAD R15, R14, R15, R0 ;  /* 0x0000000f0e0f7224 */ /* 0x000fc800078e0200 */
[----:B0-----:R-:W-:-:S05]  /*0830*/  IMAD.WIDE R2, R15, 0x4, R2 ;  /* 0x000000040f027825 */ /* 0x001fca00078e0202 */
[----:B------:R-:W-:Y:S01]  /*0840*/  STG.E desc[UR6][R2.64], R26 ;  /* 0x0000001a02007986 */ /* 0x000fe2000c101906 */
[----:B------:R-:W-:Y:S05]  /*0850*/  EXIT ;  /* 0x000000000000794d */ /* 0x000fea0003800000 */
.L_x_4:
[----:B------:R-:W-:-:S00]  /*0860*/  BRA `(.L_x_4) ;  /* 0xfffffffc00fc7947 */ /* 0x000fc0000383ffff */
[----:B------:R-:W-:-:S00]  /*0870*/  NOP ;  /* 0x0000000000007918 */ /* 0x000fc00000000000 */
        /* <DEDUP_REMOVED lines=8> */
.L_x_5:


//--------------------- .nv.shared.reserved.0     --------------------------
	.section	.nv.shared.reserved.0,"aw",@nobits
	.weak		__nv_reservedSMEM_offset_0_alias
	.size		__nv_reservedSMEM_offset_0_alias, 0, 64
	.other		__nv_reservedSMEM_offset_0_alias,@"STO_CUDA_RESERVED_SHARED STV_DEFAULT"
__nv_reservedSMEM_offset_0_alias:
	.zero		0
	.zero		64


//--------------------- .nv.constant0._Z12naive_kernelPfS_S_iii --------------------------
	.section	.nv.constant0._Z12naive_kernelPfS_S_iii,"a",@progbits
	.sectionflags	@""
	.align	4
.nv.constant0._Z12naive_kernelPfS_S_iii:
	.zero		932


//--------------------- SYMBOLS --------------------------

	.type		.nv.reservedSmem.offset0,@object
	.size		.nv.reservedSmem.offset0,0x4
